	.headerflags	@"EF_CUDA_TEXMODE_UNIFIED EF_CUDA_64BIT_ADDRESS EF_CUDA_ACCELERATORS EF_CUDA_SM90 EF_CUDA_VIRTUAL_SM(EF_CUDA_SM90)"
	.elftype	@"ET_EXEC"


//--------------------- .nv.info                  --------------------------
	.section	.nv.info,"",@"SHT_CUDA_INFO"
	.align	4


	//----- nvinfo : EIATTR_REGCOUNT
	.align		4
        /*0000*/ 	.byte	0x04, 0x2f
        /*0002*/ 	.short	(.L_3 - .L_2)
	.align		4
.L_2:
        /*0004*/ 	.word	index@(triton_poi_fused__native_batch_norm_legit_no_training_45)
        /*0008*/ 	.word	0x00000012


	//----- nvinfo : EIATTR_MIN_STACK_SIZE
	.align		4
.L_3:
        /*000c*/ 	.byte	0x04, 0x12
        /*000e*/ 	.short	(.L_5 - .L_4)
	.align		4
.L_4:
        /*0010*/ 	.word	index@(triton_poi_fused__native_batch_norm_legit_no_training_45)
        /*0014*/ 	.word	0x00000000


	//----- nvinfo : EIATTR_FRAME_SIZE
	.align		4
.L_5:
        /*0018*/ 	.byte	0x04, 0x11
        /*001a*/ 	.short	(.L_7 - .L_6)
	.align		4
.L_6:
        /*001c*/ 	.word	index@(triton_poi_fused__native_batch_norm_legit_no_training_45)
        /*0020*/ 	.word	0x00000000


	//----- nvinfo : EIATTR_MIN_STACK_SIZE
	.align		4
.L_7:
        /*0024*/ 	.byte	0x04, 0x12
        /*0026*/ 	.short	(.L_9 - .L_8)
	.align		4
.L_8:
        /*0028*/ 	.word	index@(triton_poi_fused__native_batch_norm_legit_no_training_45)
        /*002c*/ 	.word	0x00000000
.L_9:


//--------------------- .nv.info.triton_poi_fused__native_batch_norm_legit_no_training_45 --------------------------
	.section	.nv.info.triton_poi_fused__native_batch_norm_legit_no_training_45,"",@"SHT_CUDA_INFO"
	.sectionflags	@""
	.align	4


	//----- nvinfo : EIATTR_CUDA_API_VERSION
	.align		4
        /*0000*/ 	.byte	0x04, 0x37
        /*0002*/ 	.short	(.L_11 - .L_10)
.L_10:
        /*0004*/ 	.word	0x0000007c


	//----- nvinfo : EIATTR_KPARAM_INFO
	.align		4
.L_11:
        /*0008*/ 	.byte	0x04, 0x17
        /*000a*/ 	.short	(.L_13 - .L_12)
.L_12:
        /*000c*/ 	.word	0x00000000
        /*0010*/ 	.short	0x0006
        /*0012*/ 	.short	0x0030
        /*0014*/ 	.byte	0x00, 0xf0, 0x11, 0x00


	//----- nvinfo : EIATTR_KPARAM_INFO
	.align		4
.L_13:
        /*0018*/ 	.byte	0x04, 0x17
        /*001a*/ 	.short	(.L_15 - .L_14)
.L_14:
        /*001c*/ 	.word	0x00000000
        /*0020*/ 	.short	0x0005
        /*0022*/ 	.short	0x0028
        /*0024*/ 	.byte	0x00, 0xf4, 0x21, 0x00


	//----- nvinfo : EIATTR_KPARAM_INFO
	.align		4
.L_15:
        /*0028*/ 	.byte	0x04, 0x17
        /*002a*/ 	.short	(.L_17 - .L_16)
.L_16:
        /*002c*/ 	.word	0x00000000
        /*0030*/ 	.short	0x0004
        /*0032*/ 	.short	0x0020
        /*0034*/ 	.byte	0x00, 0xf4, 0x21, 0x00


	//----- nvinfo : EIATTR_KPARAM_INFO
	.align		4
.L_17:
        /*0038*/ 	.byte	0x04, 0x17
        /*003a*/ 	.short	(.L_19 - .L_18)
.L_18:
        /*003c*/ 	.word	0x00000000
        /*0040*/ 	.short	0x0003
        /*0042*/ 	.short	0x0018
        /*0044*/ 	.byte	0x00, 0xf4, 0x21, 0x00


	//----- nvinfo : EIATTR_KPARAM_INFO
	.align		4
.L_19:
        /*0048*/ 	.byte	0x04, 0x17
        /*004a*/ 	.short	(.L_21 - .L_20)
.L_20:
        /*004c*/ 	.word	0x00000000
        /*0050*/ 	.short	0x0002
        /*0052*/ 	.short	0x0010
        /*0054*/ 	.byte	0x00, 0xf4, 0x21, 0x00


	//----- nvinfo : EIATTR_KPARAM_INFO
	.align		4
.L_21:
        /*0058*/ 	.byte	0x04, 0x17
        /*005a*/ 	.short	(.L_23 - .L_22)
.L_22:
        /*005c*/ 	.word	0x00000000
        /*0060*/ 	.short	0x0001
        /*0062*/ 	.short	0x0008
        /*0064*/ 	.byte	0x00, 0xf4, 0x21, 0x00


	//----- nvinfo : EIATTR_KPARAM_INFO
	.align		4
.L_23:
        /*0068*/ 	.byte	0x04, 0x17
        /*006a*/ 	.short	(.L_25 - .L_24)
.L_24:
        /*006c*/ 	.word	0x00000000
        /*0070*/ 	.short	0x0000
        /*0072*/ 	.short	0x0000
        /*0074*/ 	.byte	0x00, 0xf4, 0x21, 0x00


	//----- nvinfo : EIATTR_SPARSE_MMA_MASK
	.align		4
.L_25:
        /*0078*/ 	.byte	0x03, 0x50
        /*007a*/ 	.short	0x0000


	//----- nvinfo : EIATTR_MAXREG_COUNT
	.align		4
        /*007c*/ 	.byte	0x03, 0x1b
        /*007e*/ 	.short	0x00ff


	//----- nvinfo : EIATTR_EXIT_INSTR_OFFSETS
	.align		4
        /*0080*/ 	.byte	0x04, 0x1c
        /*0082*/ 	.short	(.L_27 - .L_26)


	//   ....[0]....
.L_26:
        /*0084*/ 	.word	0x000002d0


	//   ....[1]....
        /*0088*/ 	.word	0x000002f0


	//----- nvinfo : EIATTR_REQNTID
	.align		4
.L_27:
        /*008c*/ 	.byte	0x04, 0x10
        /*008e*/ 	.short	(.L_29 - .L_28)
.L_28:
        /*0090*/ 	.word	0x00000080
        /*0094*/ 	.word	0x00000001
        /*0098*/ 	.word	0x00000001


	//----- nvinfo : EIATTR_CBANK_PARAM_SIZE
	.align		4
.L_29:
        /*009c*/ 	.byte	0x03, 0x19
        /*009e*/ 	.short	0x0034


	//----- nvinfo : EIATTR_PARAM_CBANK
	.align		4
        /*00a0*/ 	.byte	0x04, 0x0a
        /*00a2*/ 	.short	(.L_31 - .L_30)
	.align		4
.L_30:
        /*00a4*/ 	.word	index@(.nv.constant0.triton_poi_fused__native_batch_norm_legit_no_training_45)
        /*00a8*/ 	.short	0x0210
        /*00aa*/ 	.short	0x0034


	//----- nvinfo : EIATTR_SW_WAR
	.align		4
.L_31:
        /*00ac*/ 	.byte	0x04, 0x36
        /*00ae*/ 	.short	(.L_33 - .L_32)
.L_32:
        /*00b0*/ 	.word	0x00000008
.L_33:


//--------------------- .nv.callgraph             --------------------------
	.section	.nv.callgraph,"",@"SHT_CUDA_CALLGRAPH"
	.align	4
	.sectionentsize	8
	.align		4
        /*0000*/ 	.word	0x00000000
	.align		4
        /*0004*/ 	.word	0xffffffff
	.align		4
        /*0008*/ 	.word	0x00000000
	.align		4
        /*000c*/ 	.word	0xfffffffe
	.align		4
        /*0010*/ 	.word	0x00000000
	.align		4
        /*0014*/ 	.word	0xfffffffd
	.align		4
        /*0018*/ 	.word	0x00000000
	.align		4
        /*001c*/ 	.word	0xfffffffc


//--------------------- .nv.constant4             --------------------------
	.section	.nv.constant4,"a",@progbits
	.align	8
	.align		8
.nv.constant4:
        /*0000*/ 	.dword	_$_str
	.align		8
        /*0008*/ 	.dword	_$_str_$_2


//--------------------- .text.triton_poi_fused__native_batch_norm_legit_no_training_45 --------------------------
	.section	.text.triton_poi_fused__native_batch_norm_legit_no_training_45,"ax",@progbits
	.align	128
        .global         triton_poi_fused__native_batch_norm_legit_no_training_45
        .type           triton_poi_fused__native_batch_norm_legit_no_training_45,@function
        .size           triton_poi_fused__native_batch_norm_legit_no_training_45,(.L_x_1 - triton_poi_fused__native_batch_norm_legit_no_training_45)
        .other          triton_poi_fused__native_batch_norm_legit_no_training_45,@"STO_CUDA_ENTRY STV_DEFAULT"
triton_poi_fused__native_batch_norm_legit_no_training_45:
.text.triton_poi_fused__native_batch_norm_legit_no_training_45:
[----:B------:R-:W0:Y:S01]  /*0000*/  LDC R1, c[0x0][0x28] ;  /* 0x00000a00ff017b82 */ /* 0x000e220000000800 */
[----:B------:R-:W1:Y:S07]  /*0010*/  S2R R0, SR_TID.X ;  /* 0x0000000000007919 */ /* 0x000e6e0000002100 */
[----:B------:R-:W2:Y:S01]  /*0020*/  LDC.64 R8, c[0x0][0x220] ;  /* 0x00008800ff087b82 */ /* 0x000ea20000000a00 */
[----:B------:R-:W-:Y:S01]  /*0030*/  HFMA2.MMA R14, -RZ, RZ, 0, 0 ;  /* 0x00000000ff0e7435 */ /* 0x000fe200000001ff */
[----:B------:R-:W-:Y:S01]  /*0040*/  ULDC.64 UR4, c[0x0][0x208] ;  /* 0x0000820000047ab9 */ /* 0x000fe20000000a00 */
[----:B------:R-:W3:Y:S05]  /*0050*/  S2R R3, SR_CTAID.X ;  /* 0x0000000000037919 */ /* 0x000eea0000002500 */
[----:B------:R-:W4:Y:S08]  /*0060*/  LDC.64 R4, c[0x0][0x210] ;  /* 0x00008400ff047b82 */ /* 0x000f300000000a00 */
[----:B------:R-:W5:Y:S08]  /*0070*/  LDC.64 R6, c[0x0][0x218] ;  /* 0x00008600ff067b82 */ /* 0x000f700000000a00 */
[----:B------:R-:W5:Y:S01]  /*0080*/  LDC.64 R10, c[0x0][0x228] ;  /* 0x00008a00ff0a7b82 */ /* 0x000f620000000a00 */
[----:B-1----:R-:W-:-:S07]  /*0090*/  LOP3.LUT R0, R0, 0x7f, RZ, 0xc0, !PT ;  /* 0x0000007f00007812 */ /* 0x002fce00078ec0ff */
[----:B------:R-:W1:Y:S01]  /*00a0*/  LDC.64 R12, c[0x0][0x230] ;  /* 0x00008c00ff0c7b82 */ /* 0x000e620000000a00 */
[----:B---3--:R-:W-:-:S04]  /*00b0*/  LEA R0, R3, R0, 0x7 ;  /* 0x0000000003007211 */ /* 0x008fc800078e38ff */
[C---:B------:R-:W-:Y:S01]  /*00c0*/  ISETP.GE.AND P2, PT, R0.reuse, 0x1200, PT ;  /* 0x000012000000780c */ /* 0x040fe20003f46270 */
[----:B------:R-:W-:-:S05]  /*00d0*/  IMAD.HI R2, R0, 0x38e38e39, RZ ;  /* 0x38e38e3900027827 */ /* 0x000fca00078e02ff */
[----:B------:R-:W-:-:S04]  /*00e0*/  SHF.R.U32.HI R3, RZ, 0x1f, R2 ;  /* 0x0000001fff037819 */ /* 0x000fc80000011602 */
[----:B------:R-:W-:-:S05]  /*00f0*/  LEA.HI.SX32 R3, R2, R3, 0x1a ;  /* 0x0000000302037211 */ /* 0x000fca00078fd2ff */
[----:B------:R-:W-:-:S04]  /*0100*/  IMAD R15, R3, -0x120, R0 ;  /* 0xfffffee0030f7824 */ /* 0x000fc800078e0200 */
[----:B--2---:R-:W-:-:S05]  /*0110*/  IMAD.WIDE R8, R15, 0x4, R8 ;  /* 0x000000040f087825 */ /* 0x004fca00078e0208 */
[----:B------:R2:W3:Y:S01]  /*0120*/  @!P2 LDG.E.EL R14, desc[UR4][R8.64] ;  /* 0x00000004080ea981 */ /* 0x0004e2000c2e1900 */
[----:B------:R-:W-:Y:S01]  /*0130*/  CS2R R2, SRZ ;  /* 0x0000000000027805 */ /* 0x000fe2000001ff00 */
[----:B----4-:R-:W-:-:S04]  /*0140*/  IMAD.WIDE R4, R0, 0x4, R4 ;  /* 0x0000000400047825 */ /* 0x010fc800078e0204 */
[C---:B-----5:R-:W-:Y:S01]  /*0150*/  IMAD.WIDE R6, R15.reuse, 0x4, R6 ;  /* 0x000000040f067825 */ /* 0x060fe200078e0206 */
[----:B------:R4:W5:Y:S03]  /*0160*/  @!P2 LDG.E R2, desc[UR4][R4.64] ;  /* 0x000000040402a981 */ /* 0x000966000c1e1900 */
[C---:B0-2---:R-:W-:Y:S01]  /*0170*/  IMAD.WIDE R8, R15.reuse, 0x4, R10 ;  /* 0x000000040f087825 */ /* 0x045fe200078e020a */
[----:B------:R0:W5:Y:S03]  /*0180*/  @!P2 LDG.E.EL R3, desc[UR4][R6.64] ;  /* 0x000000040603a981 */ /* 0x000166000c2e1900 */
[----:B-1----:R-:W-:Y:S01]  /*0190*/  IMAD.WIDE R10, R15, 0x4, R12 ;  /* 0x000000040f0a7825 */ /* 0x002fe200078e020c */
[----:B------:R-:W-:Y:S01]  /*01a0*/  CS2R R12, SRZ ;  /* 0x00000000000c7805 */ /* 0x000fe2000001ff00 */
[----:B----4-:R-:W1:Y:S05]  /*01b0*/  LDC.64 R4, c[0x0][0x238] ;  /* 0x00008e00ff047b82 */ /* 0x010e6a0000000a00 */
[----:B------:R-:W2:Y:S04]  /*01c0*/  @!P2 LDG.E.EL R12, desc[UR4][R8.64] ;  /* 0x00000004080ca981 */ /* 0x000ea8000c2e1900 */
[----:B------:R-:W2:Y:S01]  /*01d0*/  @!P2 LDG.E.EL R13, desc[UR4][R10.64] ;  /* 0x000000040a0da981 */ /* 0x000ea2000c2e1900 */
[----:B0-----:R-:W-:Y:S01]  /*01e0*/  MOV R6, 0x3e800000 ;  /* 0x3e80000000067802 */ /* 0x001fe20000000f00 */
[----:B---3--:R-:W-:-:S04]  /*01f0*/  FADD R14, R14, 0.0010000000474974513054 ;  /* 0x3a83126f0e0e7421 */ /* 0x008fc80000000000 */
[----:B------:R-:W0:Y:S01]  /*0200*/  MUFU.SQRT R15, R14 ;  /* 0x0000000e000f7308 */ /* 0x000e220000002000 */
[----:B-----5:R-:W-:Y:S01]  /*0210*/  FADD R2, -R3, R2 ;  /* 0x0000000203027221 */ /* 0x020fe20000000100 */
[C---:B0-----:R-:W-:Y:S02]  /*0220*/  FSETP.GT.AND P0, PT, R15.reuse, 8.50705917302346158658e+37, PT ;  /* 0x7e8000000f00780b */ /* 0x041fe40003f04000 */
[----:B------:R-:W-:Y:S02]  /*0230*/  FSETP.GEU.AND P1, PT, R15, 1.175494350822287508e-38, PT ;  /* 0x008000000f00780b */ /* 0x000fe40003f2e000 */
[----:B------:R-:W-:-:S09]  /*0240*/  FSEL R6, R6, 1, P0 ;  /* 0x3f80000006067808 */ /* 0x000fd20000000000 */
[----:B------:R-:W-:Y:S02]  /*0250*/  @P0 FMUL R15, R15, 0.25 ;  /* 0x3e8000000f0f0820 */ /* 0x000fe40000400000 */
[----:B------:R-:W-:Y:S02]  /*0260*/  @!P1 FMUL R6, R6, 16777216 ;  /* 0x4b80000006069820 */ /* 0x000fe40000400000 */
[----:B------:R-:W-:-:S06]  /*0270*/  @!P1 FMUL R15, R15, 16777216 ;  /* 0x4b8000000f0f9820 */ /* 0x000fcc0000400000 */
[----:B------:R-:W0:Y:S02]  /*0280*/  MUFU.RCP R15, R15 ;  /* 0x0000000f000f7308 */ /* 0x000e240000001000 */
[----:B0-----:R-:W-:-:S04]  /*0290*/  FMUL R3, R15, R6 ;  /* 0x000000060f037220 */ /* 0x001fc80000400000 */
[----:B------:R-:W-:Y:S01]  /*02a0*/  FMUL R6, R2, R3 ;  /* 0x0000000302067220 */ /* 0x000fe20000400000 */
[----:B-1----:R-:W-:-:S04]  /*02b0*/  IMAD.WIDE R2, R0, 0x4, R4 ;  /* 0x0000000400027825 */ /* 0x002fc800078e0204 */
[----:B--2---:R-:W-:Y:S01]  /*02c0*/  FFMA R13, R6, R12, R13 ;  /* 0x0000000c060d7223 */ /* 0x004fe2000000000d */
[----:B------:R-:W-:Y:S06]  /*02d0*/  @P2 EXIT ;  /* 0x000000000000294d */ /* 0x000fec0003800000 */
[----:B------:R-:W-:Y:S01]  /*02e0*/  STG.E desc[UR4][R2.64], R13 ;  /* 0x0000000d02007986 */ /* 0x000fe2000c101904 */
[----:B------:R-:W-:Y:S05]  /*02f0*/  EXIT ;  /* 0x000000000000794d */ /* 0x000fea0003800000 */
.L_x_0:
[----:B------:R-:W-:-:S00]  /*0300*/  BRA `(.L_x_0) ;  /* 0xfffffffc00fc7947 */ /* 0x000fc0000383ffff */
[----:B------:R-:W-:-:S00]  /*0310*/  NOP ;  /* 0x0000000000007918 */ /* 0x000fc00000000000 */
        /* <DEDUP_REMOVED lines=14> */
.L_x_1:


//--------------------- .nv.global.init           --------------------------
	.section	.nv.global.init,"aw",@progbits
.nv.global.init:
	.type		_$_str,@object
	.size		_$_str,(_$_str_$_2 - _$_str)
_$_str:
        /*0000*/ 	.byte	0x5f, 0x5f, 0x43, 0x55, 0x44, 0x41, 0x5f, 0x46, 0x54, 0x5a, 0x00
	.type		_$_str_$_2,@object
	.size		_$_str_$_2,(.L_1 - _$_str_$_2)
_$_str_$_2:
        /*000b*/ 	.byte	0x5f, 0x5f, 0x43, 0x55, 0x44, 0x41, 0x5f, 0x50, 0x52, 0x45, 0x43, 0x5f, 0x53, 0x51, 0x52, 0x54
        /*001b*/ 	.byte	0x00
.L_1:


//--------------------- .nv.constant0.triton_poi_fused__native_batch_norm_legit_no_training_45 --------------------------
	.section	.nv.constant0.triton_poi_fused__native_batch_norm_legit_no_training_45,"a",@progbits
	.sectionflags	@""
	.align	4
.nv.constant0.triton_poi_fused__native_batch_norm_legit_no_training_45:
	.zero		580
